//
// Generated by NVIDIA NVVM Compiler
//
// Compiler Build ID: CL-36424714
// Cuda compilation tools, release 13.0, V13.0.88
// Based on NVVM 20.0.0
//

.version 9.0
.target sm_100
.address_size 64

	// .globl	_Z10stencil_1dPdS_m
// _ZZ10stencil_1dPdS_mE4temp has been demoted

.visible .entry _Z10stencil_1dPdS_m(
	.param .u64 .ptr .align 1 _Z10stencil_1dPdS_m_param_0,
	.param .u64 .ptr .align 1 _Z10stencil_1dPdS_m_param_1,
	.param .u64 _Z10stencil_1dPdS_m_param_2
)
{
	.reg .pred 	%p<7>;
	.reg .b32 	%r<16>;
	.reg .b64 	%rd<15>;
	.reg .b64 	%fd<22>;
	// demoted variable
	.shared .align 8 .b8 _ZZ10stencil_1dPdS_mE4temp[128];
	ld.param.u64 	%rd6, [_Z10stencil_1dPdS_m_param_0];
	ld.param.u64 	%rd4, [_Z10stencil_1dPdS_m_param_1];
	ld.param.u64 	%rd5, [_Z10stencil_1dPdS_m_param_2];
	cvta.to.global.u64 	%rd1, %rd6;
	mov.u32 	%r2, %tid.x;
	mov.u32 	%r3, %ctaid.x;
	mov.u32 	%r4, %ntid.x;
	mad.lo.s32 	%r5, %r3, %r4, %r2;
	cvt.s64.s32 	%rd2, %r5;
	mul.wide.s32 	%rd7, %r5, 8;
	add.s64 	%rd3, %rd1, %rd7;
	ld.global.f64 	%fd1, [%rd3];
	shl.b32 	%r6, %r2, 3;
	mov.u32 	%r7, _ZZ10stencil_1dPdS_mE4temp;
	add.s32 	%r1, %r7, %r6;
	st.shared.f64 	[%r1+32], %fd1;
	setp.gt.u32 	%p1, %r2, 3;
	@%p1 bra 	$L__BB0_5;
	cvt.u32.u64 	%r8, %rd2;
	setp.lt.s32 	%p2, %r8, 4;
	@%p2 bra 	$L__BB0_3;
	add.s32 	%r10, %r8, -4;
	mul.wide.u32 	%rd8, %r10, 8;
	add.s64 	%rd9, %rd1, %rd8;
	ld.global.f64 	%fd2, [%rd9];
	st.shared.f64 	[%r1], %fd2;
$L__BB0_3:
	add.s32 	%r12, %r8, 8;
	cvt.s64.s32 	%rd10, %r12;
	setp.le.u64 	%p3, %rd5, %rd10;
	@%p3 bra 	$L__BB0_5;
	ld.global.f64 	%fd3, [%rd3+64];
	st.shared.f64 	[%r1+96], %fd3;
$L__BB0_5:
	cvt.u32.u64 	%r13, %rd2;
	bar.sync 	0;
	setp.lt.s32 	%p4, %r13, 4;
	add.s64 	%rd11, %rd5, -5;
	setp.lt.u64 	%p5, %rd11, %rd2;
	or.pred  	%p6, %p4, %p5;
	@%p6 bra 	$L__BB0_7;
	ld.shared.f64 	%fd4, [%r1];
	add.f64 	%fd5, %fd4, 0d0000000000000000;
	ld.shared.f64 	%fd6, [%r1+8];
	add.f64 	%fd7, %fd5, %fd6;
	ld.shared.f64 	%fd8, [%r1+16];
	add.f64 	%fd9, %fd7, %fd8;
	ld.shared.f64 	%fd10, [%r1+24];
	add.f64 	%fd11, %fd9, %fd10;
	ld.shared.f64 	%fd12, [%r1+32];
	add.f64 	%fd13, %fd11, %fd12;
	ld.shared.f64 	%fd14, [%r1+40];
	add.f64 	%fd15, %fd13, %fd14;
	ld.shared.f64 	%fd16, [%r1+48];
	add.f64 	%fd17, %fd15, %fd16;
	ld.shared.f64 	%fd18, [%r1+56];
	add.f64 	%fd19, %fd17, %fd18;
	ld.shared.f64 	%fd20, [%r1+64];
	add.f64 	%fd21, %fd19, %fd20;
	add.s32 	%r15, %r13, -4;
	cvta.to.global.u64 	%rd12, %rd4;
	mul.wide.u32 	%rd13, %r15, 8;
	add.s64 	%rd14, %rd12, %rd13;
	st.global.f64 	[%rd14], %fd21;
$L__BB0_7:
	ret;

}


// ===== COMPILED SASS (sm_100) =====

	.target	sm_100

	.elftype	@"ET_EXEC"


//--------------------- .note.nv.tkinfo           --------------------------
	.section	.note.nv.tkinfo,"",@"SHT_NOTE"
	.sectionflags	@"SHF_NOTE_NV_TKINFO"
	.tkinfo
        /*0018*/ 	.word	0x00000002
        /*0030*/ 	.string	""
        /*0030*/ 	.string	"ptxas"
        /*0030*/ 	.string	"Cuda compilation tools, release 13.0, V13.0.88"
        /*0030*/ 	.string	"Build cuda_13.0.r13.0/compiler.36424714_0"
        /*0030*/ 	.string	"-arch sm_100 -m 64 "



//--------------------- .note.nv.cuinfo           --------------------------
	.section	.note.nv.cuinfo,"",@"SHT_NOTE"
	.sectionflags	@"SHF_NOTE_NV_CUINFO"
        /*0018*/ 	.short	0x0002
        /*001a*/ 	.short	0x0064
        /*001c*/ 	.short	0x0082
	.zero		2


//--------------------- .nv.info                  --------------------------
	.section	.nv.info,"",@"SHT_CUDA_INFO"
	.align	4


	//----- nvinfo : EIATTR_REGCOUNT
	.align		4
        /*0000*/ 	.byte	0x04, 0x2f
        /*0002*/ 	.short	(.L_1 - .L_0)
	.align		4
.L_0:
        /*0004*/ 	.word	index@(_Z10stencil_1dPdS_m)
        /*0008*/ 	.word	0x00000012


	//----- nvinfo : EIATTR_FRAME_SIZE
	.align		4
.L_1:
        /*000c*/ 	.byte	0x04, 0x11
        /*000e*/ 	.short	(.L_3 - .L_2)
	.align		4
.L_2:
        /*0010*/ 	.word	index@(_Z10stencil_1dPdS_m)
        /*0014*/ 	.word	0x00000000


	//----- nvinfo : EIATTR_MIN_STACK_SIZE
	.align		4
.L_3:
        /*0018*/ 	.byte	0x04, 0x12
        /*001a*/ 	.short	(.L_5 - .L_4)
	.align		4
.L_4:
        /*001c*/ 	.word	index@(_Z10stencil_1dPdS_m)
        /*0020*/ 	.word	0x00000000
.L_5:


//--------------------- .nv.compat                --------------------------
	.section	.nv.compat,"",@"SHT_CUDA_COMPAT_INFO"
	.align	4
        /*0000*/ 	.byte	0x02, 0x09, 0x00, 0x00, 0x02, 0x02, 0x01, 0x00, 0x02, 0x05, 0x05, 0x00, 0x03, 0x07, 0x01, 0x01
        /*0010*/ 	.byte	0x02, 0x03, 0x00, 0x00, 0x02, 0x06, 0x01, 0x00, 0x04, 0x0b, 0x08, 0x00, 0x01, 0x00, 0x00, 0x00
        /*0020*/ 	.byte	0x00, 0x00, 0x00, 0x00


//--------------------- .nv.info._Z10stencil_1dPdS_m --------------------------
	.section	.nv.info._Z10stencil_1dPdS_m,"",@"SHT_CUDA_INFO"
	.sectionflags	@""
	.align	4


	//----- nvinfo : EIATTR_CUDA_API_VERSION
	.align		4
        /*0000*/ 	.byte	0x04, 0x37
        /*0002*/ 	.short	(.L_7 - .L_6)
.L_6:
        /*0004*/ 	.word	0x00000082


	//----- nvinfo : EIATTR_KPARAM_INFO
	.align		4
.L_7:
        /*0008*/ 	.byte	0x04, 0x17
        /*000a*/ 	.short	(.L_9 - .L_8)
.L_8:
        /*000c*/ 	.word	0x00000000
        /*0010*/ 	.short	0x0002
        /*0012*/ 	.short	0x0010
        /*0014*/ 	.byte	0x00, 0xf0, 0x21, 0x00


	//----- nvinfo : EIATTR_KPARAM_INFO
	.align		4
.L_9:
        /*0018*/ 	.byte	0x04, 0x17
        /*001a*/ 	.short	(.L_11 - .L_10)
.L_10:
        /*001c*/ 	.word	0x00000000
        /*0020*/ 	.short	0x0001
        /*0022*/ 	.short	0x0008
        /*0024*/ 	.byte	0x00, 0xf5, 0x21, 0x00


	//----- nvinfo : EIATTR_KPARAM_INFO
	.align		4
.L_11:
        /*0028*/ 	.byte	0x04, 0x17
        /*002a*/ 	.short	(.L_13 - .L_12)
.L_12:
        /*002c*/ 	.word	0x00000000
        /*0030*/ 	.short	0x0000
        /*0032*/ 	.short	0x0000
        /*0034*/ 	.byte	0x00, 0xf5, 0x21, 0x00


	//----- nvinfo : EIATTR_SPARSE_MMA_MASK
	.align		4
.L_13:
        /*0038*/ 	.byte	0x03, 0x50
        /*003a*/ 	.short	0x0000


	//----- nvinfo : EIATTR_MAXREG_COUNT
	.align		4
        /*003c*/ 	.byte	0x03, 0x1b
        /*003e*/ 	.short	0x00ff


	//----- nvinfo : EIATTR_NUM_BARRIERS
	.align		4
        /*0040*/ 	.byte	0x02, 0x4c
        /*0042*/ 	.byte	0x01
	.zero		1


	//----- nvinfo : EIATTR_MERCURY_ISA_VERSION
	.align		4
        /*0044*/ 	.byte	0x03, 0x5f
        /*0046*/ 	.short	0x0101


	//----- nvinfo : EIATTR_VRC_CTA_INIT_COUNT
	.align		4
        /*0048*/ 	.byte	0x02, 0x4a
	.zero		1
	.zero		1


	//----- nvinfo : EIATTR_EXIT_INSTR_OFFSETS
	.align		4
        /*004c*/ 	.byte	0x04, 0x1c
        /*004e*/ 	.short	(.L_15 - .L_14)


	//   ....[0]....
.L_14:
        /*0050*/ 	.word	0x00000270


	//   ....[1]....
        /*0054*/ 	.word	0x000003e0


	//----- nvinfo : EIATTR_CRS_STACK_SIZE
	.align		4
.L_15:
        /*0058*/ 	.byte	0x04, 0x1e
        /*005a*/ 	.short	(.L_17 - .L_16)
.L_16:
        /*005c*/ 	.word	0x00000000


	//----- nvinfo : EIATTR_CBANK_PARAM_SIZE
	.align		4
.L_17:
        /*0060*/ 	.byte	0x03, 0x19
        /*0062*/ 	.short	0x0018


	//----- nvinfo : EIATTR_PARAM_CBANK
	.align		4
        /*0064*/ 	.byte	0x04, 0x0a
        /*0066*/ 	.short	(.L_19 - .L_18)
	.align		4
.L_18:
        /*0068*/ 	.word	index@(.nv.constant0._Z10stencil_1dPdS_m)
        /*006c*/ 	.short	0x0380
        /*006e*/ 	.short	0x0018


	//----- nvinfo : EIATTR_SW_WAR
	.align		4
.L_19:
        /*0070*/ 	.byte	0x04, 0x36
        /*0072*/ 	.short	(.L_21 - .L_20)
.L_20:
        /*0074*/ 	.word	0x00000008
.L_21:


//--------------------- .nv.callgraph             --------------------------
	.section	.nv.callgraph,"",@"SHT_CUDA_CALLGRAPH"
	.align	4
	.sectionentsize	8
	.align		4
        /*0000*/ 	.word	0x00000000
	.align		4
        /*0004*/ 	.word	0xffffffff
	.align		4
        /*0008*/ 	.word	0x00000000
	.align		4
        /*000c*/ 	.word	0xfffffffe
	.align		4
        /*0010*/ 	.word	0x00000000
	.align		4
        /*0014*/ 	.word	0xfffffffd
	.align		4
        /*0018*/ 	.word	0x00000000
	.align		4
        /*001c*/ 	.word	0xfffffffc


//--------------------- .text._Z10stencil_1dPdS_m --------------------------
	.section	.text._Z10stencil_1dPdS_m,"ax",@progbits
	.align	128
        .global         _Z10stencil_1dPdS_m
        .type           _Z10stencil_1dPdS_m,@function
        .size           _Z10stencil_1dPdS_m,(.L_x_3 - _Z10stencil_1dPdS_m)
        .other          _Z10stencil_1dPdS_m,@"STO_CUDA_ENTRY STV_DEFAULT"
_Z10stencil_1dPdS_m:
.text._Z10stencil_1dPdS_m:
[----:B------:R-:W-:Y:S01]  /*0000*/  LDC R1, c[0x0][0x37c] ;  /* 0x0000df00ff017b82 */ /* 0x000fe20000000800 */
[----:B------:R-:W0:Y:S07]  /*0010*/  S2R R2, SR_TID.X ;  /* 0x0000000000027919 */ /* 0x000e2e0000002100 */
[----:B------:R-:W0:Y:S01]  /*0020*/  S2UR UR4, SR_CTAID.X ;  /* 0x00000000000479c3 */ /* 0x000e220000002500 */
[----:B------:R-:W1:Y:S07]  /*0030*/  LDCU.64 UR6, c[0x0][0x358] ;  /* 0x00006b00ff0677ac */ /* 0x000e6e0008000a00 */
[----:B------:R-:W0:Y:S08]  /*0040*/  LDC R3, c[0x0][0x360] ;  /* 0x0000d800ff037b82 */ /* 0x000e300000000800 */
[----:B------:R-:W2:Y:S01]  /*0050*/  LDC.64 R8, c[0x0][0x380] ;  /* 0x0000e000ff087b82 */ /* 0x000ea20000000a00 */
[----:B0-----:R-:W-:-:S04]  /*0060*/  IMAD R0, R3, UR4, R2 ;  /* 0x0000000403007c24 */ /* 0x001fc8000f8e0202 */
[----:B--2---:R-:W-:-:S05]  /*0070*/  IMAD.WIDE R4, R0, 0x8, R8 ;  /* 0x0000000800047825 */ /* 0x004fca00078e0208 */
[----:B-1----:R0:W5:Y:S01]  /*0080*/  LDG.E.64 R6, desc[UR6][R4.64] ;  /* 0x0000000604067981 */ /* 0x002162000c1e1b00 */
[----:B------:R-:W1:Y:S01]  /*0090*/  S2UR UR5, SR_CgaCtaId ;  /* 0x00000000000579c3 */ /* 0x000e620000008800 */
[----:B------:R-:W-:Y:S01]  /*00a0*/  ISETP.GT.U32.AND P0, PT, R2, 0x3, PT ;  /* 0x000000030200780c */ /* 0x000fe20003f04070 */
[----:B------:R-:W-:Y:S01]  /*00b0*/  UMOV UR4, 0x400 ;  /* 0x0000040000047882 */ /* 0x000fe20000000000 */
[----:B------:R-:W-:Y:S01]  /*00c0*/  BSSY.RECONVERGENT B0, `(.L_x_0) ;  /* 0x0000010000007945 */ /* 0x000fe20003800200 */
[----:B-1----:R-:W-:-:S06]  /*00d0*/  ULEA UR4, UR5, UR4, 0x18 ;  /* 0x0000000405047291 */ /* 0x002fcc000f8ec0ff */
[----:B------:R-:W-:-:S04]  /*00e0*/  LEA R2, R2, UR4, 0x3 ;  /* 0x0000000402027c11 */ /* 0x000fc8000f8e18ff */
[----:B0-----:R-:W-:Y:S05]  /*00f0*/  @P0 BRA `(.L_x_1) ;  /* 0x0000000000300947 */ /* 0x001fea0003800000 */
[----:B------:R-:W0:Y:S01]  /*0100*/  LDCU.64 UR4, c[0x0][0x390] ;  /* 0x00007200ff0477ac */ /* 0x000e220008000a00 */
[C---:B------:R-:W-:Y:S01]  /*0110*/  ISETP.GE.AND P1, PT, R0.reuse, 0x4, PT ;  /* 0x000000040000780c */ /* 0x040fe20003f26270 */
[----:B------:R-:W-:-:S05]  /*0120*/  VIADD R3, R0, 0x8 ;  /* 0x0000000800037836 */ /* 0x000fca0000000000 */
[----:B0-----:R-:W-:Y:S02]  /*0130*/  ISETP.GE.U32.AND P0, PT, R3, UR4, PT ;  /* 0x0000000403007c0c */ /* 0x001fe4000bf06070 */
[----:B------:R-:W-:-:S04]  /*0140*/  SHF.R.S32.HI R3, RZ, 0x1f, R3 ;  /* 0x0000001fff037819 */ /* 0x000fc80000011403 */
[----:B------:R-:W-:Y:S01]  /*0150*/  ISETP.GE.U32.AND.EX P0, PT, R3, UR5, PT, P0 ;  /* 0x0000000503007c0c */ /* 0x000fe2000bf06100 */
[----:B------:R-:W-:-:S04]  /*0160*/  @P1 VIADD R3, R0, 0xfffffffc ;  /* 0xfffffffc00031836 */ /* 0x000fc80000000000 */
[----:B------:R-:W-:-:S06]  /*0170*/  @P1 IMAD.WIDE.U32 R8, R3, 0x8, R8 ;  /* 0x0000000803081825 */ /* 0x000fcc00078e0008 */
[----:B------:R-:W2:Y:S04]  /*0180*/  @P1 LDG.E.64 R8, desc[UR6][R8.64] ;  /* 0x0000000608081981 */ /* 0x000ea8000c1e1b00 */
[----:B------:R-:W3:Y:S04]  /*0190*/  @!P0 LDG.E.64 R4, desc[UR6][R4.64+0x40] ;  /* 0x0000400604048981 */ /* 0x000ee8000c1e1b00 */
[----:B--2---:R0:W-:Y:S04]  /*01a0*/  @P1 STS.64 [R2], R8 ;  /* 0x0000000802001388 */ /* 0x0041e80000000a00 */
[----:B---3--:R0:W-:Y:S02]  /*01b0*/  @!P0 STS.64 [R2+0x60], R4 ;  /* 0x0000600402008388 */ /* 0x0081e40000000a00 */
.L_x_1:
[----:B------:R-:W-:Y:S05]  /*01c0*/  BSYNC.RECONVERGENT B0 ;  /* 0x0000000000007941 */ /* 0x000fea0003800200 */
.L_x_0:
[----:B------:R-:W1:Y:S01]  /*01d0*/  LDCU.64 UR4, c[0x0][0x390] ;  /* 0x00007200ff0477ac */ /* 0x000e620008000a00 */
[----:B-----5:R2:W-:Y:S01]  /*01e0*/  STS.64 [R2+0x20], R6 ;  /* 0x0000200602007388 */ /* 0x0205e20000000a00 */
[----:B------:R-:W-:Y:S01]  /*01f0*/  SHF.R.S32.HI R3, RZ, 0x1f, R0 ;  /* 0x0000001fff037819 */ /* 0x000fe20000011400 */
[----:B-1----:R-:W-:-:S04]  /*0200*/  UIADD3 UR4, UP0, UPT, UR4, -0x5, URZ ;  /* 0xfffffffb04047890 */ /* 0x002fc8000ff1e0ff */
[----:B------:R-:W-:Y:S01]  /*0210*/  UIADD3.X UR5, UPT, UPT, UR5, -0x1, URZ, UP0, !UPT ;  /* 0xffffffff05057890 */ /* 0x000fe200087fe4ff */
[----:B------:R-:W-:Y:S01]  /*0220*/  BAR.SYNC.DEFER_BLOCKING 0x0 ;  /* 0x0000000000007b1d */ /* 0x000fe20000010000 */
[----:B------:R-:W-:-:S04]  /*0230*/  ISETP.LE.U32.AND P0, PT, R0, UR4, PT ;  /* 0x0000000400007c0c */ /* 0x000fc8000bf03070 */
[----:B0-----:R-:W-:-:S05]  /*0240*/  IMAD.U32 R4, RZ, RZ, UR5 ;  /* 0x00000005ff047e24 */ /* 0x001fca000f8e00ff */
[----:B------:R-:W-:-:S04]  /*0250*/  ISETP.GE.U32.AND.EX P0, PT, R4, R3, PT, P0 ;  /* 0x000000030400720c */ /* 0x000fc80003f06100 */
[----:B------:R-:W-:-:S13]  /*0260*/  ISETP.LT.OR P0, PT, R0, 0x4, !P0 ;  /* 0x000000040000780c */ /* 0x000fda0004701670 */
[----:B--2---:R-:W-:Y:S05]  /*0270*/  @P0 EXIT ;  /* 0x000000000000094d */ /* 0x004fea0003800000 */
[----:B------:R-:W0:Y:S01]  /*0280*/  LDS.64 R4, [R2] ;  /* 0x0000000002047984 */ /* 0x000e220000000a00 */
[----:B------:R-:W-:-:S03]  /*0290*/  VIADD R3, R0, 0xfffffffc ;  /* 0xfffffffc00037836 */ /* 0x000fc60000000000 */
[----:B------:R-:W1:Y:S04]  /*02a0*/  LDS.64 R10, [R2+0x8] ;  /* 0x00000800020a7984 */ /* 0x000e680000000a00 */
[----:B------:R-:W2:Y:S04]  /*02b0*/  LDS.64 R12, [R2+0x10] ;  /* 0x00001000020c7984 */ /* 0x000ea80000000a00 */
[----:B------:R-:W3:Y:S04]  /*02c0*/  LDS.64 R14, [R2+0x18] ;  /* 0x00001800020e7984 */ /* 0x000ee80000000a00 */
[----:B------:R-:W4:Y:S01]  /*02d0*/  LDS.64 R6, [R2+0x20] ;  /* 0x0000200002067984 */ /* 0x000f220000000a00 */
[----:B0-----:R-:W-:-:S03]  /*02e0*/  DADD R8, RZ, R4 ;  /* 0x00000000ff087229 */ /* 0x001fc60000000004 */
[----:B------:R-:W0:Y:S05]  /*02f0*/  LDS.64 R4, [R2+0x28] ;  /* 0x0000280002047984 */ /* 0x000e2a0000000a00 */
[----:B-1----:R-:W-:Y:S02]  /*0300*/  DADD R10, R8, R10 ;  /* 0x00000000080a7229 */ /* 0x002fe4000000000a */
[----:B------:R-:W1:Y:S06]  /*0310*/  LDS.64 R8, [R2+0x30] ;  /* 0x0000300002087984 */ /* 0x000e6c0000000a00 */
[----:B--2---:R-:W-:Y:S01]  /*0320*/  DADD R10, R10, R12 ;  /* 0x000000000a0a7229 */ /* 0x004fe2000000000c */
[----:B------:R-:W2:Y:S07]  /*0330*/  LDS.64 R12, [R2+0x38] ;  /* 0x00003800020c7984 */ /* 0x000eae0000000a00 */
[----:B---3--:R-:W-:Y:S01]  /*0340*/  DADD R10, R10, R14 ;  /* 0x000000000a0a7229 */ /* 0x008fe2000000000e */
[----:B------:R-:W3:Y:S07]  /*0350*/  LDS.64 R14, [R2+0x40] ;  /* 0x00004000020e7984 */ /* 0x000eee0000000a00 */
[----:B----4-:R-:W-:-:S08]  /*0360*/  DADD R6, R10, R6 ;  /* 0x000000000a067229 */ /* 0x010fd00000000006 */
[----:B0-----:R-:W-:Y:S02]  /*0370*/  DADD R4, R6, R4 ;  /* 0x0000000006047229 */ /* 0x001fe40000000004 */
[----:B------:R-:W0:Y:S06]  /*0380*/  LDC.64 R6, c[0x0][0x388] ;  /* 0x0000e200ff067b82 */ /* 0x000e2c0000000a00 */
[----:B-1----:R-:W-:-:S08]  /*0390*/  DADD R4, R4, R8 ;  /* 0x0000000004047229 */ /* 0x002fd00000000008 */
[----:B--2---:R-:W-:-:S08]  /*03a0*/  DADD R4, R4, R12 ;  /* 0x0000000004047229 */ /* 0x004fd0000000000c */
[----:B---3--:R-:W-:Y:S01]  /*03b0*/  DADD R4, R4, R14 ;  /* 0x0000000004047229 */ /* 0x008fe2000000000e */
[----:B0-----:R-:W-:-:S06]  /*03c0*/  IMAD.WIDE.U32 R6, R3, 0x8, R6 ;  /* 0x0000000803067825 */ /* 0x001fcc00078e0006 */
[----:B------:R-:W-:Y:S01]  /*03d0*/  STG.E.64 desc[UR6][R6.64], R4 ;  /* 0x0000000406007986 */ /* 0x000fe2000c101b06 */
[----:B------:R-:W-:Y:S05]  /*03e0*/  EXIT ;  /* 0x000000000000794d */ /* 0x000fea0003800000 */
.L_x_2:
[----:B------:R-:W-:-:S00]  /*03f0*/  BRA `(.L_x_2) ;  /* 0xfffffffc00fc7947 */ /* 0x000fc0000383ffff */
[----:B------:R-:W-:-:S00]  /*0400*/  NOP ;  /* 0x0000000000007918 */ /* 0x000fc00000000000 */
[----:B------:R-:W-:-:S00]  /*0410*/  NOP ;  /* 0x0000000000007918 */ /* 0x000fc00000000000 */
[----:B------:R-:W-:-:S00]  /*0420*/  NOP ;  /* 0x0000000000007918 */ /* 0x000fc00000000000 */
[----:B------:R-:W-:-:S00]  /*0430*/  NOP ;  /* 0x0000000000007918 */ /* 0x000fc00000000000 */
[----:B------:R-:W-:-:S00]  /*0440*/  NOP ;  /* 0x0000000000007918 */ /* 0x000fc00000000000 */
[----:B------:R-:W-:-:S00]  /*0450*/  NOP ;  /* 0x0000000000007918 */ /* 0x000fc00000000000 */
[----:B------:R-:W-:-:S00]  /*0460*/  NOP ;  /* 0x0000000000007918 */ /* 0x000fc00000000000 */
[----:B------:R-:W-:-:S00]  /*0470*/  NOP ;  /* 0x0000000000007918 */ /* 0x000fc00000000000 */
.L_x_3:


//--------------------- .nv.shared._Z10stencil_1dPdS_m --------------------------
	.section	.nv.shared._Z10stencil_1dPdS_m,"aw",@nobits
	.sectionflags	@""
	.align	8
.nv.shared._Z10stencil_1dPdS_m:
	.zero		1152


//--------------------- .nv.shared.reserved.0     --------------------------
	.section	.nv.shared.reserved.0,"aw",@nobits
	.weak		__nv_reservedSMEM_offset_0_alias
	.size		__nv_reservedSMEM_offset_0_alias, 0, 64
	.other		__nv_reservedSMEM_offset_0_alias,@"STO_CUDA_RESERVED_SHARED STV_DEFAULT"
__nv_reservedSMEM_offset_0_alias:
	.zero		0
	.zero		64


//--------------------- .nv.constant0._Z10stencil_1dPdS_m --------------------------
	.section	.nv.constant0._Z10stencil_1dPdS_m,"a",@progbits
	.sectionflags	@""
	.align	4
.nv.constant0._Z10stencil_1dPdS_m:
	.zero		920


//--------------------- SYMBOLS --------------------------

	.type		.nv.reservedSmem.offset0,@object
	.size		.nv.reservedSmem.offset0,0x4
	.type		.nv.reservedSmem.cap,@object
	.size		.nv.reservedSmem.cap,0x4
